//
// Generated by NVIDIA NVVM Compiler
//
// Compiler Build ID: CL-36424714
// Cuda compilation tools, release 13.0, V13.0.88
// Based on NVVM 20.0.0
//

.version 9.0
.target sm_100
.address_size 64

	// .globl	_Z16histogram_kernelPiPjii
// _ZZ16histogram_kernelPiPjiiE15local_histogram has been demoted
.extern .shared .align 16 .b8 intermedio[];

.visible .entry _Z16histogram_kernelPiPjii(
	.param .u64 .ptr .align 1 _Z16histogram_kernelPiPjii_param_0,
	.param .u64 .ptr .align 1 _Z16histogram_kernelPiPjii_param_1,
	.param .u32 _Z16histogram_kernelPiPjii_param_2,
	.param .u32 _Z16histogram_kernelPiPjii_param_3
)
{
	.reg .pred 	%p<6>;
	.reg .b32 	%r<28>;
	.reg .b64 	%rd<9>;
	// demoted variable
	.shared .align 4 .b8 _ZZ16histogram_kernelPiPjiiE15local_histogram[1024];
	ld.param.u64 	%rd1, [_Z16histogram_kernelPiPjii_param_0];
	ld.param.u64 	%rd2, [_Z16histogram_kernelPiPjii_param_1];
	ld.param.u32 	%r9, [_Z16histogram_kernelPiPjii_param_2];
	ld.param.u32 	%r10, [_Z16histogram_kernelPiPjii_param_3];
	mov.u32 	%r1, %tid.x;
	mov.u32 	%r2, %tid.y;
	mov.u32 	%r3, %ntid.x;
	mad.lo.s32 	%r4, %r2, %r3, %r1;
	mov.u32 	%r5, %ctaid.x;
	mov.u32 	%r6, %ctaid.y;
	setp.gt.u32 	%p1, %r4, 255;
	shl.b32 	%r11, %r4, 2;
	mov.u32 	%r12, _ZZ16histogram_kernelPiPjiiE15local_histogram;
	add.s32 	%r7, %r12, %r11;
	@%p1 bra 	$L__BB0_2;
	mov.b32 	%r13, 0;
	st.shared.u32 	[%r7], %r13;
$L__BB0_2:
	bar.sync 	0;
	mad.lo.s32 	%r14, %r5, %r3, %r1;
	mov.u32 	%r15, %ntid.y;
	mad.lo.s32 	%r16, %r6, %r15, %r2;
	mad.lo.s32 	%r8, %r9, %r16, %r14;
	setp.ge.s32 	%p2, %r14, %r9;
	setp.ge.s32 	%p3, %r16, %r10;
	or.pred  	%p4, %p2, %p3;
	@%p4 bra 	$L__BB0_4;
	cvta.to.global.u64 	%rd3, %rd1;
	mul.wide.s32 	%rd4, %r8, 4;
	add.s64 	%rd5, %rd3, %rd4;
	ld.global.u32 	%r18, [%rd5];
	shl.b32 	%r19, %r18, 2;
	add.s32 	%r21, %r12, %r19;
	atom.shared.add.u32 	%r22, [%r21], 1;
$L__BB0_4:
	setp.gt.u32 	%p5, %r4, 255;
	bar.sync 	0;
	@%p5 bra 	$L__BB0_6;
	ld.shared.u32 	%r23, [%r7];
	mov.u32 	%r24, %nctaid.x;
	mad.lo.s32 	%r25, %r6, %r24, %r5;
	shl.b32 	%r26, %r25, 8;
	add.s32 	%r27, %r26, %r4;
	cvta.to.global.u64 	%rd6, %rd2;
	mul.wide.s32 	%rd7, %r27, 4;
	add.s64 	%rd8, %rd6, %rd7;
	st.global.u32 	[%rd8], %r23;
$L__BB0_6:
	ret;

}
	// .globl	_Z16reduction_kernelPjS_i
.visible .entry _Z16reduction_kernelPjS_i(
	.param .u64 .ptr .align 1 _Z16reduction_kernelPjS_i_param_0,
	.param .u64 .ptr .align 1 _Z16reduction_kernelPjS_i_param_1,
	.param .u32 _Z16reduction_kernelPjS_i_param_2
)
{
	.reg .pred 	%p<7>;
	.reg .b32 	%r<29>;
	.reg .b64 	%rd<9>;

	ld.param.u64 	%rd2, [_Z16reduction_kernelPjS_i_param_0];
	ld.param.u64 	%rd3, [_Z16reduction_kernelPjS_i_param_1];
	ld.param.u32 	%r12, [_Z16reduction_kernelPjS_i_param_2];
	mov.u32 	%r1, %tid.x;
	mov.u32 	%r2, %ctaid.x;
	shl.b32 	%r13, %r1, 2;
	mov.u32 	%r14, intermedio;
	add.s32 	%r3, %r14, %r13;
	mov.b32 	%r15, 0;
	st.shared.u32 	[%r3], %r15;
	setp.ge.s32 	%p1, %r1, %r12;
	@%p1 bra 	$L__BB1_4;
	mov.u32 	%r4, %ntid.x;
	cvta.to.global.u64 	%rd1, %rd2;
	mov.b32 	%r26, 0;
	mov.u32 	%r27, %r1;
$L__BB1_2:
	shl.b32 	%r17, %r27, 8;
	add.s32 	%r18, %r17, %r2;
	mul.wide.s32 	%rd4, %r18, 4;
	add.s64 	%rd5, %rd1, %rd4;
	ld.global.u32 	%r19, [%rd5];
	add.s32 	%r26, %r26, %r19;
	add.s32 	%r27, %r27, %r4;
	setp.lt.s32 	%p2, %r27, %r12;
	@%p2 bra 	$L__BB1_2;
	st.shared.u32 	[%r3], %r26;
$L__BB1_4:
	bar.sync 	0;
	mov.u32 	%r28, %ntid.x;
	setp.lt.u32 	%p3, %r28, 2;
	@%p3 bra 	$L__BB1_8;
$L__BB1_5:
	shr.u32 	%r11, %r28, 1;
	setp.ge.u32 	%p4, %r1, %r11;
	@%p4 bra 	$L__BB1_7;
	shl.b32 	%r20, %r11, 2;
	add.s32 	%r21, %r3, %r20;
	ld.shared.u32 	%r22, [%r21];
	ld.shared.u32 	%r23, [%r3];
	add.s32 	%r24, %r23, %r22;
	st.shared.u32 	[%r3], %r24;
$L__BB1_7:
	bar.sync 	0;
	setp.gt.u32 	%p5, %r28, 3;
	mov.u32 	%r28, %r11;
	@%p5 bra 	$L__BB1_5;
$L__BB1_8:
	setp.ne.s32 	%p6, %r1, 0;
	@%p6 bra 	$L__BB1_10;
	ld.shared.u32 	%r25, [intermedio];
	cvta.to.global.u64 	%rd6, %rd3;
	mul.wide.u32 	%rd7, %r2, 4;
	add.s64 	%rd8, %rd6, %rd7;
	st.global.u32 	[%rd8], %r25;
$L__BB1_10:
	ret;

}


// ===== COMPILED SASS (sm_100) =====

	.target	sm_100

	.elftype	@"ET_EXEC"


//--------------------- .note.nv.tkinfo           --------------------------
	.section	.note.nv.tkinfo,"",@"SHT_NOTE"
	.sectionflags	@"SHF_NOTE_NV_TKINFO"
	.tkinfo
        /*0018*/ 	.word	0x00000002
        /*0030*/ 	.string	""
        /*0030*/ 	.string	"ptxas"
        /*0030*/ 	.string	"Cuda compilation tools, release 13.0, V13.0.88"
        /*0030*/ 	.string	"Build cuda_13.0.r13.0/compiler.36424714_0"
        /*0030*/ 	.string	"-arch sm_100 -m 64 "



//--------------------- .note.nv.cuinfo           --------------------------
	.section	.note.nv.cuinfo,"",@"SHT_NOTE"
	.sectionflags	@"SHF_NOTE_NV_CUINFO"
        /*0018*/ 	.short	0x0002
        /*001a*/ 	.short	0x0064
        /*001c*/ 	.short	0x0082
	.zero		2


//--------------------- .nv.info                  --------------------------
	.section	.nv.info,"",@"SHT_CUDA_INFO"
	.align	4


	//----- nvinfo : EIATTR_REGCOUNT
	.align		4
        /*0000*/ 	.byte	0x04, 0x2f
        /*0002*/ 	.short	(.L_1 - .L_0)
	.align		4
.L_0:
        /*0004*/ 	.word	index@(_Z16histogram_kernelPiPjii)
        /*0008*/ 	.word	0x0000000a


	//----- nvinfo : EIATTR_FRAME_SIZE
	.align		4
.L_1:
        /*000c*/ 	.byte	0x04, 0x11
        /*000e*/ 	.short	(.L_3 - .L_2)
	.align		4
.L_2:
        /*0010*/ 	.word	index@(_Z16histogram_kernelPiPjii)
        /*0014*/ 	.word	0x00000000


	//----- nvinfo : EIATTR_REGCOUNT
	.align		4
.L_3:
        /*0018*/ 	.byte	0x04, 0x2f
        /*001a*/ 	.short	(.L_5 - .L_4)
	.align		4
.L_4:
        /*001c*/ 	.word	index@(_Z16reduction_kernelPjS_i)
        /*0020*/ 	.word	0x0000000e


	//----- nvinfo : EIATTR_FRAME_SIZE
	.align		4
.L_5:
        /*0024*/ 	.byte	0x04, 0x11
        /*0026*/ 	.short	(.L_7 - .L_6)
	.align		4
.L_6:
        /*0028*/ 	.word	index@(_Z16reduction_kernelPjS_i)
        /*002c*/ 	.word	0x00000000


	//----- nvinfo : EIATTR_MIN_STACK_SIZE
	.align		4
.L_7:
        /*0030*/ 	.byte	0x04, 0x12
        /*0032*/ 	.short	(.L_9 - .L_8)
	.align		4
.L_8:
        /*0034*/ 	.word	index@(_Z16reduction_kernelPjS_i)
        /*0038*/ 	.word	0x00000000


	//----- nvinfo : EIATTR_MIN_STACK_SIZE
	.align		4
.L_9:
        /*003c*/ 	.byte	0x04, 0x12
        /*003e*/ 	.short	(.L_11 - .L_10)
	.align		4
.L_10:
        /*0040*/ 	.word	index@(_Z16histogram_kernelPiPjii)
        /*0044*/ 	.word	0x00000000
.L_11:


//--------------------- .nv.compat                --------------------------
	.section	.nv.compat,"",@"SHT_CUDA_COMPAT_INFO"
	.align	4
        /*0000*/ 	.byte	0x02, 0x09, 0x00, 0x00, 0x02, 0x02, 0x01, 0x00, 0x02, 0x05, 0x05, 0x00, 0x03, 0x07, 0x01, 0x01
        /*0010*/ 	.byte	0x02, 0x03, 0x00, 0x00, 0x02, 0x06, 0x01, 0x00, 0x04, 0x0b, 0x08, 0x00, 0x09, 0x00, 0x00, 0x00
        /*0020*/ 	.byte	0x00, 0x00, 0x00, 0x00


//--------------------- .nv.info._Z16reduction_kernelPjS_i --------------------------
	.section	.nv.info._Z16reduction_kernelPjS_i,"",@"SHT_CUDA_INFO"
	.sectionflags	@""
	.align	4


	//----- nvinfo : EIATTR_CUDA_API_VERSION
	.align		4
        /*0000*/ 	.byte	0x04, 0x37
        /*0002*/ 	.short	(.L_13 - .L_12)
.L_12:
        /*0004*/ 	.word	0x00000082


	//----- nvinfo : EIATTR_KPARAM_INFO
	.align		4
.L_13:
        /*0008*/ 	.byte	0x04, 0x17
        /*000a*/ 	.short	(.L_15 - .L_14)
.L_14:
        /*000c*/ 	.word	0x00000000
        /*0010*/ 	.short	0x0002
        /*0012*/ 	.short	0x0010
        /*0014*/ 	.byte	0x00, 0xf0, 0x11, 0x00


	//----- nvinfo : EIATTR_KPARAM_INFO
	.align		4
.L_15:
        /*0018*/ 	.byte	0x04, 0x17
        /*001a*/ 	.short	(.L_17 - .L_16)
.L_16:
        /*001c*/ 	.word	0x00000000
        /*0020*/ 	.short	0x0001
        /*0022*/ 	.short	0x0008
        /*0024*/ 	.byte	0x00, 0xf5, 0x21, 0x00


	//----- nvinfo : EIATTR_KPARAM_INFO
	.align		4
.L_17:
        /*0028*/ 	.byte	0x04, 0x17
        /*002a*/ 	.short	(.L_19 - .L_18)
.L_18:
        /*002c*/ 	.word	0x00000000
        /*0030*/ 	.short	0x0000
        /*0032*/ 	.short	0x0000
        /*0034*/ 	.byte	0x00, 0xf5, 0x21, 0x00


	//----- nvinfo : EIATTR_SPARSE_MMA_MASK
	.align		4
.L_19:
        /*0038*/ 	.byte	0x03, 0x50
        /*003a*/ 	.short	0x0000


	//----- nvinfo : EIATTR_MAXREG_COUNT
	.align		4
        /*003c*/ 	.byte	0x03, 0x1b
        /*003e*/ 	.short	0x00ff


	//----- nvinfo : EIATTR_NUM_BARRIERS
	.align		4
        /*0040*/ 	.byte	0x02, 0x4c
        /*0042*/ 	.byte	0x01
	.zero		1


	//----- nvinfo : EIATTR_MERCURY_ISA_VERSION
	.align		4
        /*0044*/ 	.byte	0x03, 0x5f
        /*0046*/ 	.short	0x0101


	//----- nvinfo : EIATTR_VRC_CTA_INIT_COUNT
	.align		4
        /*0048*/ 	.byte	0x02, 0x4a
	.zero		1
	.zero		1


	//----- nvinfo : EIATTR_EXIT_INSTR_OFFSETS
	.align		4
        /*004c*/ 	.byte	0x04, 0x1c
        /*004e*/ 	.short	(.L_21 - .L_20)


	//   ....[0]....
.L_20:
        /*0050*/ 	.word	0x000002d0


	//   ....[1]....
        /*0054*/ 	.word	0x00000350


	//----- nvinfo : EIATTR_CRS_STACK_SIZE
	.align		4
.L_21:
        /*0058*/ 	.byte	0x04, 0x1e
        /*005a*/ 	.short	(.L_23 - .L_22)
.L_22:
        /*005c*/ 	.word	0x00000000


	//----- nvinfo : EIATTR_CBANK_PARAM_SIZE
	.align		4
.L_23:
        /*0060*/ 	.byte	0x03, 0x19
        /*0062*/ 	.short	0x0014


	//----- nvinfo : EIATTR_PARAM_CBANK
	.align		4
        /*0064*/ 	.byte	0x04, 0x0a
        /*0066*/ 	.short	(.L_25 - .L_24)
	.align		4
.L_24:
        /*0068*/ 	.word	index@(.nv.constant0._Z16reduction_kernelPjS_i)
        /*006c*/ 	.short	0x0380
        /*006e*/ 	.short	0x0014


	//----- nvinfo : EIATTR_SW_WAR
	.align		4
.L_25:
        /*0070*/ 	.byte	0x04, 0x36
        /*0072*/ 	.short	(.L_27 - .L_26)
.L_26:
        /*0074*/ 	.word	0x00000008
.L_27:


//--------------------- .nv.info._Z16histogram_kernelPiPjii --------------------------
	.section	.nv.info._Z16histogram_kernelPiPjii,"",@"SHT_CUDA_INFO"
	.sectionflags	@""
	.align	4


	//----- nvinfo : EIATTR_CUDA_API_VERSION
	.align		4
        /*0000*/ 	.byte	0x04, 0x37
        /*0002*/ 	.short	(.L_29 - .L_28)
.L_28:
        /*0004*/ 	.word	0x00000082


	//----- nvinfo : EIATTR_KPARAM_INFO
	.align		4
.L_29:
        /*0008*/ 	.byte	0x04, 0x17
        /*000a*/ 	.short	(.L_31 - .L_30)
.L_30:
        /*000c*/ 	.word	0x00000000
        /*0010*/ 	.short	0x0003
        /*0012*/ 	.short	0x0014
        /*0014*/ 	.byte	0x00, 0xf0, 0x11, 0x00


	//----- nvinfo : EIATTR_KPARAM_INFO
	.align		4
.L_31:
        /*0018*/ 	.byte	0x04, 0x17
        /*001a*/ 	.short	(.L_33 - .L_32)
.L_32:
        /*001c*/ 	.word	0x00000000
        /*0020*/ 	.short	0x0002
        /*0022*/ 	.short	0x0010
        /*0024*/ 	.byte	0x00, 0xf0, 0x11, 0x00


	//----- nvinfo : EIATTR_KPARAM_INFO
	.align		4
.L_33:
        /*0028*/ 	.byte	0x04, 0x17
        /*002a*/ 	.short	(.L_35 - .L_34)
.L_34:
        /*002c*/ 	.word	0x00000000
        /*0030*/ 	.short	0x0001
        /*0032*/ 	.short	0x0008
        /*0034*/ 	.byte	0x00, 0xf5, 0x21, 0x00


	//----- nvinfo : EIATTR_KPARAM_INFO
	.align		4
.L_35:
        /*0038*/ 	.byte	0x04, 0x17
        /*003a*/ 	.short	(.L_37 - .L_36)
.L_36:
        /*003c*/ 	.word	0x00000000
        /*0040*/ 	.short	0x0000
        /*0042*/ 	.short	0x0000
        /*0044*/ 	.byte	0x00, 0xf5, 0x21, 0x00


	//----- nvinfo : EIATTR_SPARSE_MMA_MASK
	.align		4
.L_37:
        /*0048*/ 	.byte	0x03, 0x50
        /*004a*/ 	.short	0x0000


	//----- nvinfo : EIATTR_MAXREG_COUNT
	.align		4
        /*004c*/ 	.byte	0x03, 0x1b
        /*004e*/ 	.short	0x00ff


	//----- nvinfo : EIATTR_NUM_BARRIERS
	.align		4
        /*0050*/ 	.byte	0x02, 0x4c
        /*0052*/ 	.byte	0x01
	.zero		1


	//----- nvinfo : EIATTR_MERCURY_ISA_VERSION
	.align		4
        /*0054*/ 	.byte	0x03, 0x5f
        /*0056*/ 	.short	0x0101


	//----- nvinfo : EIATTR_VRC_CTA_INIT_COUNT
	.align		4
        /*0058*/ 	.byte	0x02, 0x4a
	.zero		1
	.zero		1


	//----- nvinfo : EIATTR_EXIT_INSTR_OFFSETS
	.align		4
        /*005c*/ 	.byte	0x04, 0x1c
        /*005e*/ 	.short	(.L_39 - .L_38)


	//   ....[0]....
.L_38:
        /*0060*/ 	.word	0x000001f0


	//   ....[1]....
        /*0064*/ 	.word	0x00000270


	//----- nvinfo : EIATTR_CRS_STACK_SIZE
	.align		4
.L_39:
        /*0068*/ 	.byte	0x04, 0x1e
        /*006a*/ 	.short	(.L_41 - .L_40)
.L_40:
        /*006c*/ 	.word	0x00000000


	//----- nvinfo : EIATTR_CBANK_PARAM_SIZE
	.align		4
.L_41:
        /*0070*/ 	.byte	0x03, 0x19
        /*0072*/ 	.short	0x0018


	//----- nvinfo : EIATTR_PARAM_CBANK
	.align		4
        /*0074*/ 	.byte	0x04, 0x0a
        /*0076*/ 	.short	(.L_43 - .L_42)
	.align		4
.L_42:
        /*0078*/ 	.word	index@(.nv.constant0._Z16histogram_kernelPiPjii)
        /*007c*/ 	.short	0x0380
        /*007e*/ 	.short	0x0018


	//----- nvinfo : EIATTR_SW_WAR
	.align		4
.L_43:
        /*0080*/ 	.byte	0x04, 0x36
        /*0082*/ 	.short	(.L_45 - .L_44)
.L_44:
        /*0084*/ 	.word	0x00000008
.L_45:


//--------------------- .nv.callgraph             --------------------------
	.section	.nv.callgraph,"",@"SHT_CUDA_CALLGRAPH"
	.align	4
	.sectionentsize	8
	.align		4
        /*0000*/ 	.word	0x00000000
	.align		4
        /*0004*/ 	.word	0xffffffff
	.align		4
        /*0008*/ 	.word	0x00000000
	.align		4
        /*000c*/ 	.word	0xfffffffe
	.align		4
        /*0010*/ 	.word	0x00000000
	.align		4
        /*0014*/ 	.word	0xfffffffd
	.align		4
        /*0018*/ 	.word	0x00000000
	.align		4
        /*001c*/ 	.word	0xfffffffc


//--------------------- .text._Z16reduction_kernelPjS_i --------------------------
	.section	.text._Z16reduction_kernelPjS_i,"ax",@progbits
	.align	128
        .global         _Z16reduction_kernelPjS_i
        .type           _Z16reduction_kernelPjS_i,@function
        .size           _Z16reduction_kernelPjS_i,(.L_x_10 - _Z16reduction_kernelPjS_i)
        .other          _Z16reduction_kernelPjS_i,@"STO_CUDA_ENTRY STV_DEFAULT"
_Z16reduction_kernelPjS_i:
.text._Z16reduction_kernelPjS_i:
[----:B------:R-:W-:Y:S08]  /*0000*/  LDC R1, c[0x0][0x37c] ;  /* 0x0000df00ff017b82 */ /* 0x000ff00000000800 */
[----:B------:R-:W0:Y:S01]  /*0010*/  S2UR UR5, SR_CgaCtaId ;  /* 0x00000000000579c3 */ /* 0x000e220000008800 */
[----:B------:R-:W1:Y:S01]  /*0020*/  S2R R8, SR_TID.X ;  /* 0x0000000000087919 */ /* 0x000e620000002100 */
[----:B------:R-:W-:Y:S01]  /*0030*/  UMOV UR4, 0x400 ;  /* 0x0000040000047882 */ /* 0x000fe20000000000 */
[----:B------:R-:W2:Y:S01]  /*0040*/  LDCU.64 UR6, c[0x0][0x358] ;  /* 0x00006b00ff0677ac */ /* 0x000ea20008000a00 */
[----:B------:R-:W-:Y:S01]  /*0050*/  BSSY.RECONVERGENT B0, `(.L_x_0) ;  /* 0x0000016000007945 */ /* 0x000fe20003800200 */
[----:B------:R-:W3:Y:S01]  /*0060*/  S2R R9, SR_CTAID.X ;  /* 0x0000000000097919 */ /* 0x000ee20000002500 */
[----:B0-----:R-:W-:Y:S01]  /*0070*/  ULEA UR4, UR5, UR4, 0x18 ;  /* 0x0000000405047291 */ /* 0x001fe2000f8ec0ff */
[----:B------:R-:W0:Y:S05]  /*0080*/  LDCU UR5, c[0x0][0x390] ;  /* 0x00007200ff0577ac */ /* 0x000e2a0008000800 */
[----:B-1----:R-:W-:-:S05]  /*0090*/  LEA R0, R8, UR4, 0x2 ;  /* 0x0000000408007c11 */ /* 0x002fca000f8e10ff */
[----:B------:R1:W-:Y:S01]  /*00a0*/  STS [R0], RZ ;  /* 0x000000ff00007388 */ /* 0x0003e20000000800 */
[----:B0-----:R-:W-:-:S13]  /*00b0*/  ISETP.GE.AND P0, PT, R8, UR5, PT ;  /* 0x0000000508007c0c */ /* 0x001fda000bf06270 */
[----:B-123--:R-:W-:Y:S05]  /*00c0*/  @P0 BRA `(.L_x_1) ;  /* 0x0000000000380947 */ /* 0x00efea0003800000 */
[----:B------:R-:W0:Y:S01]  /*00d0*/  LDC R11, c[0x0][0x360] ;  /* 0x0000d800ff0b7b82 */ /* 0x000e220000000800 */
[----:B------:R-:W-:Y:S01]  /*00e0*/  BSSY.RECONVERGENT B1, `(.L_x_2) ;  /* 0x000000b000017945 */ /* 0x000fe20003800200 */
[----:B------:R-:W-:Y:S02]  /*00f0*/  IMAD.MOV.U32 R7, RZ, RZ, RZ ;  /* 0x000000ffff077224 */ /* 0x000fe400078e00ff */
[----:B------:R-:W-:-:S04]  /*0100*/  IMAD.MOV.U32 R6, RZ, RZ, R8 ;  /* 0x000000ffff067224 */ /* 0x000fc800078e0008 */
[----:B------:R-:W1:Y:S03]  /*0110*/  LDC.64 R4, c[0x0][0x380] ;  /* 0x0000e000ff047b82 */ /* 0x000e660000000a00 */
.L_x_3:
[----:B------:R-:W-:-:S04]  /*0120*/  IMAD R3, R6, 0x100, R9 ;  /* 0x0000010006037824 */ /* 0x000fc800078e0209 */
[----:B-1----:R-:W-:-:S06]  /*0130*/  IMAD.WIDE R2, R3, 0x4, R4 ;  /* 0x0000000403027825 */ /* 0x002fcc00078e0204 */
[----:B------:R-:W2:Y:S01]  /*0140*/  LDG.E R2, desc[UR6][R2.64] ;  /* 0x0000000602027981 */ /* 0x000ea2000c1e1900 */
[----:B0-----:R-:W-:-:S04]  /*0150*/  IADD3 R6, PT, PT, R11, R6, RZ ;  /* 0x000000060b067210 */ /* 0x001fc80007ffe0ff */
[----:B------:R-:W-:Y:S01]  /*0160*/  ISETP.GE.AND P0, PT, R6, UR5, PT ;  /* 0x0000000506007c0c */ /* 0x000fe2000bf06270 */
[----:B--2---:R-:W-:-:S12]  /*0170*/  IMAD.IADD R7, R2, 0x1, R7 ;  /* 0x0000000102077824 */ /* 0x004fd800078e0207 */
[----:B------:R-:W-:Y:S05]  /*0180*/  @!P0 BRA `(.L_x_3) ;  /* 0xfffffffc00e48947 */ /* 0x000fea000383ffff */
[----:B------:R-:W-:Y:S05]  /*0190*/  BSYNC.RECONVERGENT B1 ;  /* 0x0000000000017941 */ /* 0x000fea0003800200 */
.L_x_2:
[----:B------:R0:W-:Y:S02]  /*01a0*/  STS [R0], R7 ;  /* 0x0000000700007388 */ /* 0x0001e40000000800 */
.L_x_1:
[----:B------:R-:W-:Y:S05]  /*01b0*/  BSYNC.RECONVERGENT B0 ;  /* 0x0000000000007941 */ /* 0x000fea0003800200 */
.L_x_0:
[----:B------:R-:W1:Y:S01]  /*01c0*/  LDCU UR4, c[0x0][0x360] ;  /* 0x00006c00ff0477ac */ /* 0x000e620008000800 */
[----:B------:R-:W-:Y:S01]  /*01d0*/  BAR.SYNC.DEFER_BLOCKING 0x0 ;  /* 0x0000000000007b1d */ /* 0x000fe20000010000 */
[----:B------:R-:W-:Y:S01]  /*01e0*/  ISETP.NE.AND P0, PT, R8, RZ, PT ;  /* 0x000000ff0800720c */ /* 0x000fe20003f05270 */
[----:B-1----:R-:W-:-:S09]  /*01f0*/  UISETP.GE.U32.AND UP0, UPT, UR4, 0x2, UPT ;  /* 0x000000020400788c */ /* 0x002fd2000bf06070 */
[----:B------:R-:W-:Y:S05]  /*0200*/  BRA.U !UP0, `(.L_x_4) ;  /* 0x0000000108307547 */ /* 0x000fea000b800000 */
[----:B------:R-:W-:-:S07]  /*0210*/  IMAD.U32 R2, RZ, RZ, UR4 ;  /* 0x00000004ff027e24 */ /* 0x000fce000f8e00ff */
.L_x_5:
[----:B0-----:R-:W-:-:S04]  /*0220*/  SHF.R.U32.HI R7, RZ, 0x1, R2 ;  /* 0x00000001ff077819 */ /* 0x001fc80000011602 */
[----:B------:R-:W-:-:S13]  /*0230*/  ISETP.GE.U32.AND P1, PT, R8, R7, PT ;  /* 0x000000070800720c */ /* 0x000fda0003f26070 */
[----:B------:R-:W-:Y:S01]  /*0240*/  @!P1 LEA R3, R7, R0, 0x2 ;  /* 0x0000000007039211 */ /* 0x000fe200078e10ff */
[----:B------:R-:W-:Y:S05]  /*0250*/  @!P1 LDS R4, [R0] ;  /* 0x0000000000049984 */ /* 0x000fea0000000800 */
[----:B------:R-:W0:Y:S02]  /*0260*/  @!P1 LDS R3, [R3] ;  /* 0x0000000003039984 */ /* 0x000e240000000800 */
[----:B0-----:R-:W-:-:S05]  /*0270*/  @!P1 IMAD.IADD R5, R3, 0x1, R4 ;  /* 0x0000000103059824 */ /* 0x001fca00078e0204 */
[----:B------:R1:W-:Y:S01]  /*0280*/  @!P1 STS [R0], R5 ;  /* 0x0000000500009388 */ /* 0x0003e20000000800 */
[----:B------:R-:W-:Y:S01]  /*0290*/  BAR.SYNC.DEFER_BLOCKING 0x0 ;  /* 0x0000000000007b1d */ /* 0x000fe20000010000 */
[----:B------:R-:W-:Y:S02]  /*02a0*/  ISETP.GT.U32.AND P1, PT, R2, 0x3, PT ;  /* 0x000000030200780c */ /* 0x000fe40003f24070 */
[----:B------:R-:W-:-:S11]  /*02b0*/  MOV R2, R7 ;  /* 0x0000000700027202 */ /* 0x000fd60000000f00 */
[----:B-1----:R-:W-:Y:S05]  /*02c0*/  @P1 BRA `(.L_x_5) ;  /* 0xfffffffc00d41947 */ /* 0x002fea000383ffff */
.L_x_4:
[----:B------:R-:W-:Y:S05]  /*02d0*/  @P0 EXIT ;  /* 0x000000000000094d */ /* 0x000fea0003800000 */
[----:B------:R-:W1:Y:S01]  /*02e0*/  S2UR UR5, SR_CgaCtaId ;  /* 0x00000000000579c3 */ /* 0x000e620000008800 */
[----:B------:R-:W-:-:S07]  /*02f0*/  UMOV UR4, 0x400 ;  /* 0x0000040000047882 */ /* 0x000fce0000000000 */
[----:B------:R-:W2:Y:S01]  /*0300*/  LDC.64 R2, c[0x0][0x388] ;  /* 0x0000e200ff027b82 */ /* 0x000ea20000000a00 */
[----:B-1----:R-:W-:Y:S01]  /*0310*/  ULEA UR4, UR5, UR4, 0x18 ;  /* 0x0000000405047291 */ /* 0x002fe2000f8ec0ff */
[----:B--2---:R-:W-:-:S08]  /*0320*/  IMAD.WIDE.U32 R2, R9, 0x4, R2 ;  /* 0x0000000409027825 */ /* 0x004fd000078e0002 */
[----:B------:R-:W1:Y:S04]  /*0330*/  LDS R5, [UR4] ;  /* 0x00000004ff057984 */ /* 0x000e680008000800 */
[----:B-1----:R-:W-:Y:S01]  /*0340*/  STG.E desc[UR6][R2.64], R5 ;  /* 0x0000000502007986 */ /* 0x002fe2000c101906 */
[----:B------:R-:W-:Y:S05]  /*0350*/  EXIT ;  /* 0x000000000000794d */ /* 0x000fea0003800000 */
.L_x_6:
[----:B------:R-:W-:-:S00]  /*0360*/  BRA `(.L_x_6) ;  /* 0xfffffffc00fc7947 */ /* 0x000fc0000383ffff */
[----:B------:R-:W-:-:S00]  /*0370*/  NOP ;  /* 0x0000000000007918 */ /* 0x000fc00000000000 */
        /* <DEDUP_REMOVED lines=8> */
.L_x_10:


//--------------------- .text._Z16histogram_kernelPiPjii --------------------------
	.section	.text._Z16histogram_kernelPiPjii,"ax",@progbits
	.align	128
        .global         _Z16histogram_kernelPiPjii
        .type           _Z16histogram_kernelPiPjii,@function
        .size           _Z16histogram_kernelPiPjii,(.L_x_11 - _Z16histogram_kernelPiPjii)
        .other          _Z16histogram_kernelPiPjii,@"STO_CUDA_ENTRY STV_DEFAULT"
_Z16histogram_kernelPiPjii:
.text._Z16histogram_kernelPiPjii:
[----:B------:R-:W-:Y:S01]  /*0000*/  LDC R1, c[0x0][0x37c] ;  /* 0x0000df00ff017b82 */ /* 0x000fe20000000800 */
[----:B------:R-:W0:Y:S01]  /*0010*/  S2R R2, SR_TID.X ;  /* 0x0000000000027919 */ /* 0x000e220000002100 */
[----:B------:R-:W0:Y:S06]  /*0020*/  LDCU UR6, c[0x0][0x360] ;  /* 0x00006c00ff0677ac */ /* 0x000e2c0008000800 */
[----:B------:R-:W1:Y:S01]  /*0030*/  S2UR UR7, SR_CTAID.Y ;  /* 0x00000000000779c3 */ /* 0x000e620000002600 */
[----:B------:R-:W-:Y:S01]  /*0040*/  BSSY.RECONVERGENT B0, `(.L_x_7) ;  /* 0x0000019000007945 */ /* 0x000fe20003800200 */
[----:B------:R-:W0:Y:S01]  /*0050*/  S2R R3, SR_TID.Y ;  /* 0x0000000000037919 */ /* 0x000e220000002200 */
[----:B------:R-:W2:Y:S01]  /*0060*/  LDCU.64 UR8, c[0x0][0x390] ;  /* 0x00007200ff0877ac */ /* 0x000ea20008000a00 */
[----:B------:R-:W3:Y:S01]  /*0070*/  S2R R7, SR_CTAID.X ;  /* 0x0000000000077919 */ /* 0x000ee20000002500 */
[----:B------:R-:W-:-:S03]  /*0080*/  UMOV UR4, 0x400 ;  /* 0x0000040000047882 */ /* 0x000fc60000000000 */
[----:B------:R-:W1:Y:S08]  /*0090*/  LDC R4, c[0x0][0x364] ;  /* 0x0000d900ff047b82 */ /* 0x000e700000000800 */
[----:B------:R-:W4:Y:S01]  /*00a0*/  S2UR UR5, SR_CgaCtaId ;  /* 0x00000000000579c3 */ /* 0x000f220000008800 */
[----:B0-----:R-:W-:Y:S02]  /*00b0*/  IMAD R0, R3, UR6, R2 ;  /* 0x0000000603007c24 */ /* 0x001fe4000f8e0202 */
[----:B-1----:R-:W-:-:S02]  /*00c0*/  IMAD R3, R4, UR7, R3 ;  /* 0x0000000704037c24 */ /* 0x002fc4000f8e0203 */
[----:B---3--:R-:W-:Y:S01]  /*00d0*/  IMAD R2, R7, UR6, R2 ;  /* 0x0000000607027c24 */ /* 0x008fe2000f8e0202 */
[----:B------:R-:W-:Y:S01]  /*00e0*/  ISETP.GT.U32.AND P1, PT, R0, 0xff, PT ;  /* 0x000000ff0000780c */ /* 0x000fe20003f24070 */
[----:B----4-:R-:W-:Y:S01]  /*00f0*/  ULEA UR4, UR5, UR4, 0x18 ;  /* 0x0000000405047291 */ /* 0x010fe2000f8ec0ff */
[C---:B--2---:R-:W-:Y:S01]  /*0100*/  ISETP.GE.AND P0, PT, R3.reuse, UR9, PT ;  /* 0x0000000903007c0c */ /* 0x044fe2000bf06270 */
[----:B------:R-:W-:-:S03]  /*0110*/  IMAD R5, R3, UR8, R2 ;  /* 0x0000000803057c24 */ /* 0x000fc6000f8e0202 */
[----:B------:R-:W-:Y:S01]  /*0120*/  ISETP.GE.OR P0, PT, R2, UR8, P0 ;  /* 0x0000000802007c0c */ /* 0x000fe20008706670 */
[----:B------:R-:W0:Y:S01]  /*0130*/  LDCU.64 UR8, c[0x0][0x358] ;  /* 0x00006b00ff0877ac */ /* 0x000e220008000a00 */
[----:B------:R-:W-:-:S05]  /*0140*/  LEA R4, R0, UR4, 0x2 ;  /* 0x0000000400047c11 */ /* 0x000fca000f8e10ff */
[----:B------:R1:W-:Y:S01]  /*0150*/  @!P1 STS [R4], RZ ;  /* 0x000000ff04009388 */ /* 0x0003e20000000800 */
[----:B------:R-:W-:Y:S06]  /*0160*/  BAR.SYNC.DEFER_BLOCKING 0x0 ;  /* 0x0000000000007b1d */ /* 0x000fec0000010000 */
[----:B------:R-:W-:Y:S05]  /*0170*/  @P0 BRA `(.L_x_8) ;  /* 0x0000000000140947 */ /* 0x000fea0003800000 */
[----:B------:R-:W2:Y:S02]  /*0180*/  LDC.64 R2, c[0x0][0x380] ;  /* 0x0000e000ff027b82 */ /* 0x000ea40000000a00 */
[----:B--2---:R-:W-:-:S06]  /*0190*/  IMAD.WIDE R2, R5, 0x4, R2 ;  /* 0x0000000405027825 */ /* 0x004fcc00078e0202 */
[----:B0-----:R-:W2:Y:S02]  /*01a0*/  LDG.E R2, desc[UR8][R2.64] ;  /* 0x0000000802027981 */ /* 0x001ea4000c1e1900 */
[----:B--2---:R-:W-:-:S05]  /*01b0*/  LEA R5, R2, UR4, 0x2 ;  /* 0x0000000402057c11 */ /* 0x004fca000f8e10ff */
[----:B------:R2:W-:Y:S02]  /*01c0*/  ATOMS.POPC.INC.32 RZ, [R5+URZ] ;  /* 0x0000000005ff7f8c */ /* 0x0005e4000d8000ff */
.L_x_8:
[----:B0-----:R-:W-:Y:S05]  /*01d0*/  BSYNC.RECONVERGENT B0 ;  /* 0x0000000000007941 */ /* 0x001fea0003800200 */
.L_x_7:
[----:B------:R-:W-:Y:S06]  /*01e0*/  BAR.SYNC.DEFER_BLOCKING 0x0 ;  /* 0x0000000000007b1d */ /* 0x000fec0000010000 */
[----:B------:R-:W-:Y:S05]  /*01f0*/  @P1 EXIT ;  /* 0x000000000000194d */ /* 0x000fea0003800000 */
[----:B--2---:R-:W0:Y:S01]  /*0200*/  LDS R5, [R4] ;  /* 0x0000000004057984 */ /* 0x004e220000000800 */
[----:B------:R-:W2:Y:S08]  /*0210*/  LDC R6, c[0x0][0x370] ;  /* 0x0000dc00ff067b82 */ /* 0x000eb00000000800 */
[----:B------:R-:W3:Y:S01]  /*0220*/  LDC.64 R2, c[0x0][0x388] ;  /* 0x0000e200ff027b82 */ /* 0x000ee20000000a00 */
[----:B--2---:R-:W-:-:S05]  /*0230*/  IMAD R7, R6, UR7, R7 ;  /* 0x0000000706077c24 */ /* 0x004fca000f8e0207 */
[----:B------:R-:W-:-:S05]  /*0240*/  LEA R7, R7, R0, 0x8 ;  /* 0x0000000007077211 */ /* 0x000fca00078e40ff */
[----:B---3--:R-:W-:-:S05]  /*0250*/  IMAD.WIDE R2, R7, 0x4, R2 ;  /* 0x0000000407027825 */ /* 0x008fca00078e0202 */
[----:B0-----:R-:W-:Y:S01]  /*0260*/  STG.E desc[UR8][R2.64], R5 ;  /* 0x0000000502007986 */ /* 0x001fe2000c101908 */
[----:B------:R-:W-:Y:S05]  /*0270*/  EXIT ;  /* 0x000000000000794d */ /* 0x000fea0003800000 */
.L_x_9:
        /* <DEDUP_REMOVED lines=16> */
.L_x_11:


//--------------------- .nv.shared._Z16reduction_kernelPjS_i --------------------------
	.section	.nv.shared._Z16reduction_kernelPjS_i,"aw",@nobits
	.sectionflags	@""
	.align	16
	.zero		1024


//--------------------- .nv.shared.reserved.0     --------------------------
	.section	.nv.shared.reserved.0,"aw",@nobits
	.weak		__nv_reservedSMEM_offset_0_alias
	.size		__nv_reservedSMEM_offset_0_alias, 0, 64
	.other		__nv_reservedSMEM_offset_0_alias,@"STO_CUDA_RESERVED_SHARED STV_DEFAULT"
__nv_reservedSMEM_offset_0_alias:
	.zero		0
	.zero		64


//--------------------- .nv.shared._Z16histogram_kernelPiPjii --------------------------
	.section	.nv.shared._Z16histogram_kernelPiPjii,"aw",@nobits
	.sectionflags	@""
	.align	16
.nv.shared._Z16histogram_kernelPiPjii:
	.zero		2048


//--------------------- .nv.constant0._Z16reduction_kernelPjS_i --------------------------
	.section	.nv.constant0._Z16reduction_kernelPjS_i,"a",@progbits
	.sectionflags	@""
	.align	4
.nv.constant0._Z16reduction_kernelPjS_i:
	.zero		916


//--------------------- .nv.constant0._Z16histogram_kernelPiPjii --------------------------
	.section	.nv.constant0._Z16histogram_kernelPiPjii,"a",@progbits
	.sectionflags	@""
	.align	4
.nv.constant0._Z16histogram_kernelPiPjii:
	.zero		920


//--------------------- SYMBOLS --------------------------

	.type		.nv.reservedSmem.offset0,@object
	.size		.nv.reservedSmem.offset0,0x4
	.type		.nv.reservedSmem.cap,@object
	.size		.nv.reservedSmem.cap,0x4
